//
// Generated by NVIDIA NVVM Compiler
//
// Compiler Build ID: CL-36424714
// Cuda compilation tools, release 13.0, V13.0.88
// Based on NVVM 20.0.0
//

.version 9.0
.target sm_100
.address_size 64

	// .globl	_Z3dotPiS_S_
// _ZZ3dotPiS_S_E4prod has been demoted

.visible .entry _Z3dotPiS_S_(
	.param .u64 .ptr .align 1 _Z3dotPiS_S__param_0,
	.param .u64 .ptr .align 1 _Z3dotPiS_S__param_1,
	.param .u64 .ptr .align 1 _Z3dotPiS_S__param_2
)
{
	.reg .pred 	%p<2>;
	.reg .b32 	%r<14>;
	.reg .b64 	%rd<10>;
	// demoted variable
	.shared .align 4 .b8 _ZZ3dotPiS_S_E4prod[512];
	ld.param.u64 	%rd2, [_Z3dotPiS_S__param_0];
	ld.param.u64 	%rd3, [_Z3dotPiS_S__param_1];
	ld.param.u64 	%rd1, [_Z3dotPiS_S__param_2];
	cvta.to.global.u64 	%rd4, %rd3;
	cvta.to.global.u64 	%rd5, %rd2;
	mov.u32 	%r2, %ctaid.x;
	mov.u32 	%r3, %ntid.x;
	mov.u32 	%r4, %tid.x;
	mad.lo.s32 	%r5, %r2, %r3, %r4;
	mul.wide.s32 	%rd6, %r5, 4;
	add.s64 	%rd7, %rd5, %rd6;
	ld.global.u32 	%r6, [%rd7];
	add.s64 	%rd8, %rd4, %rd6;
	ld.global.u32 	%r7, [%rd8];
	mul.lo.s32 	%r8, %r7, %r6;
	shl.b32 	%r9, %r4, 2;
	mov.u32 	%r10, _ZZ3dotPiS_S_E4prod;
	add.s32 	%r1, %r10, %r9;
	st.shared.u32 	[%r1], %r8;
	bar.sync 	0;
	setp.ne.s32 	%p1, %r4, 0;
	@%p1 bra 	$L__BB0_2;
	cvta.to.global.u64 	%rd9, %rd1;
	ld.shared.u32 	%r11, [%r1];
	shl.b32 	%r12, %r11, 7;
	atom.global.add.u32 	%r13, [%rd9], %r12;
$L__BB0_2:
	ret;

}


// ===== COMPILED SASS (sm_100) =====

	.target	sm_100

	.elftype	@"ET_EXEC"


//--------------------- .note.nv.tkinfo           --------------------------
	.section	.note.nv.tkinfo,"",@"SHT_NOTE"
	.sectionflags	@"SHF_NOTE_NV_TKINFO"
	.tkinfo
        /*0018*/ 	.word	0x00000002
        /*0030*/ 	.string	""
        /*0030*/ 	.string	"ptxas"
        /*0030*/ 	.string	"Cuda compilation tools, release 13.0, V13.0.88"
        /*0030*/ 	.string	"Build cuda_13.0.r13.0/compiler.36424714_0"
        /*0030*/ 	.string	"-arch sm_100 -m 64 "



//--------------------- .note.nv.cuinfo           --------------------------
	.section	.note.nv.cuinfo,"",@"SHT_NOTE"
	.sectionflags	@"SHF_NOTE_NV_CUINFO"
        /*0018*/ 	.short	0x0002
        /*001a*/ 	.short	0x0064
        /*001c*/ 	.short	0x0082
	.zero		2


//--------------------- .nv.info                  --------------------------
	.section	.nv.info,"",@"SHT_CUDA_INFO"
	.align	4


	//----- nvinfo : EIATTR_REGCOUNT
	.align		4
        /*0000*/ 	.byte	0x04, 0x2f
        /*0002*/ 	.short	(.L_1 - .L_0)
	.align		4
.L_0:
        /*0004*/ 	.word	index@(_Z3dotPiS_S_)
        /*0008*/ 	.word	0x0000000a


	//----- nvinfo : EIATTR_FRAME_SIZE
	.align		4
.L_1:
        /*000c*/ 	.byte	0x04, 0x11
        /*000e*/ 	.short	(.L_3 - .L_2)
	.align		4
.L_2:
        /*0010*/ 	.word	index@(_Z3dotPiS_S_)
        /*0014*/ 	.word	0x00000000


	//----- nvinfo : EIATTR_MIN_STACK_SIZE
	.align		4
.L_3:
        /*0018*/ 	.byte	0x04, 0x12
        /*001a*/ 	.short	(.L_5 - .L_4)
	.align		4
.L_4:
        /*001c*/ 	.word	index@(_Z3dotPiS_S_)
        /*0020*/ 	.word	0x00000000
.L_5:


//--------------------- .nv.compat                --------------------------
	.section	.nv.compat,"",@"SHT_CUDA_COMPAT_INFO"
	.align	4
        /*0000*/ 	.byte	0x02, 0x09, 0x00, 0x00, 0x02, 0x02, 0x01, 0x00, 0x02, 0x05, 0x05, 0x00, 0x03, 0x07, 0x01, 0x01
        /*0010*/ 	.byte	0x02, 0x03, 0x00, 0x00, 0x02, 0x06, 0x01, 0x00, 0x04, 0x0b, 0x08, 0x00, 0x09, 0x00, 0x00, 0x00
        /*0020*/ 	.byte	0x00, 0x00, 0x00, 0x00


//--------------------- .nv.info._Z3dotPiS_S_     --------------------------
	.section	.nv.info._Z3dotPiS_S_,"",@"SHT_CUDA_INFO"
	.sectionflags	@""
	.align	4


	//----- nvinfo : EIATTR_CUDA_API_VERSION
	.align		4
        /*0000*/ 	.byte	0x04, 0x37
        /*0002*/ 	.short	(.L_7 - .L_6)
.L_6:
        /*0004*/ 	.word	0x00000082


	//----- nvinfo : EIATTR_KPARAM_INFO
	.align		4
.L_7:
        /*0008*/ 	.byte	0x04, 0x17
        /*000a*/ 	.short	(.L_9 - .L_8)
.L_8:
        /*000c*/ 	.word	0x00000000
        /*0010*/ 	.short	0x0002
        /*0012*/ 	.short	0x0010
        /*0014*/ 	.byte	0x00, 0xf5, 0x21, 0x00


	//----- nvinfo : EIATTR_KPARAM_INFO
	.align		4
.L_9:
        /*0018*/ 	.byte	0x04, 0x17
        /*001a*/ 	.short	(.L_11 - .L_10)
.L_10:
        /*001c*/ 	.word	0x00000000
        /*0020*/ 	.short	0x0001
        /*0022*/ 	.short	0x0008
        /*0024*/ 	.byte	0x00, 0xf5, 0x21, 0x00


	//----- nvinfo : EIATTR_KPARAM_INFO
	.align		4
.L_11:
        /*0028*/ 	.byte	0x04, 0x17
        /*002a*/ 	.short	(.L_13 - .L_12)
.L_12:
        /*002c*/ 	.word	0x00000000
        /*0030*/ 	.short	0x0000
        /*0032*/ 	.short	0x0000
        /*0034*/ 	.byte	0x00, 0xf5, 0x21, 0x00


	//----- nvinfo : EIATTR_SPARSE_MMA_MASK
	.align		4
.L_13:
        /*0038*/ 	.byte	0x03, 0x50
        /*003a*/ 	.short	0x0000


	//----- nvinfo : EIATTR_MAXREG_COUNT
	.align		4
        /*003c*/ 	.byte	0x03, 0x1b
        /*003e*/ 	.short	0x00ff


	//----- nvinfo : EIATTR_NUM_BARRIERS
	.align		4
        /*0040*/ 	.byte	0x02, 0x4c
        /*0042*/ 	.byte	0x01
	.zero		1


	//----- nvinfo : EIATTR_MERCURY_ISA_VERSION
	.align		4
        /*0044*/ 	.byte	0x03, 0x5f
        /*0046*/ 	.short	0x0101


	//----- nvinfo : EIATTR_VRC_CTA_INIT_COUNT
	.align		4
        /*0048*/ 	.byte	0x02, 0x4a
	.zero		1
	.zero		1


	//----- nvinfo : EIATTR_EXIT_INSTR_OFFSETS
	.align		4
        /*004c*/ 	.byte	0x04, 0x1c
        /*004e*/ 	.short	(.L_15 - .L_14)


	//   ....[0]....
.L_14:
        /*0050*/ 	.word	0x00000140


	//   ....[1]....
        /*0054*/ 	.word	0x00000190


	//----- nvinfo : EIATTR_CBANK_PARAM_SIZE
	.align		4
.L_15:
        /*0058*/ 	.byte	0x03, 0x19
        /*005a*/ 	.short	0x0018


	//----- nvinfo : EIATTR_PARAM_CBANK
	.align		4
        /*005c*/ 	.byte	0x04, 0x0a
        /*005e*/ 	.short	(.L_17 - .L_16)
	.align		4
.L_16:
        /*0060*/ 	.word	index@(.nv.constant0._Z3dotPiS_S_)
        /*0064*/ 	.short	0x0380
        /*0066*/ 	.short	0x0018


	//----- nvinfo : EIATTR_SW_WAR
	.align		4
.L_17:
        /*0068*/ 	.byte	0x04, 0x36
        /*006a*/ 	.short	(.L_19 - .L_18)
.L_18:
        /*006c*/ 	.word	0x00000008
.L_19:


//--------------------- .nv.callgraph             --------------------------
	.section	.nv.callgraph,"",@"SHT_CUDA_CALLGRAPH"
	.align	4
	.sectionentsize	8
	.align		4
        /*0000*/ 	.word	0x00000000
	.align		4
        /*0004*/ 	.word	0xffffffff
	.align		4
        /*0008*/ 	.word	0x00000000
	.align		4
        /*000c*/ 	.word	0xfffffffe
	.align		4
        /*0010*/ 	.word	0x00000000
	.align		4
        /*0014*/ 	.word	0xfffffffd
	.align		4
        /*0018*/ 	.word	0x00000000
	.align		4
        /*001c*/ 	.word	0xfffffffc


//--------------------- .text._Z3dotPiS_S_        --------------------------
	.section	.text._Z3dotPiS_S_,"ax",@progbits
	.align	128
        .global         _Z3dotPiS_S_
        .type           _Z3dotPiS_S_,@function
        .size           _Z3dotPiS_S_,(.L_x_1 - _Z3dotPiS_S_)
        .other          _Z3dotPiS_S_,@"STO_CUDA_ENTRY STV_DEFAULT"
_Z3dotPiS_S_:
.text._Z3dotPiS_S_:
[----:B------:R-:W-:Y:S01]  /*0000*/  LDC R1, c[0x0][0x37c] ;  /* 0x0000df00ff017b82 */ /* 0x000fe20000000800 */
[----:B------:R-:W0:Y:S07]  /*0010*/  S2R R0, SR_TID.X ;  /* 0x0000000000007919 */ /* 0x000e2e0000002100 */
[----:B------:R-:W0:Y:S01]  /*0020*/  S2UR UR4, SR_CTAID.X ;  /* 0x00000000000479c3 */ /* 0x000e220000002500 */
[----:B------:R-:W1:Y:S07]  /*0030*/  LDCU.64 UR6, c[0x0][0x358] ;  /* 0x00006b00ff0677ac */ /* 0x000e6e0008000a00 */
[----:B------:R-:W0:Y:S08]  /*0040*/  LDC R7, c[0x0][0x360] ;  /* 0x0000d800ff077b82 */ /* 0x000e300000000800 */
[----:B------:R-:W2:Y:S08]  /*0050*/  LDC.64 R2, c[0x0][0x380] ;  /* 0x0000e000ff027b82 */ /* 0x000eb00000000a00 */
[----:B------:R-:W3:Y:S01]  /*0060*/  LDC.64 R4, c[0x0][0x388] ;  /* 0x0000e200ff047b82 */ /* 0x000ee20000000a00 */
[----:B0-----:R-:W-:-:S04]  /*0070*/  IMAD R7, R7, UR4, R0 ;  /* 0x0000000407077c24 */ /* 0x001fc8000f8e0200 */
[----:B--2---:R-:W-:-:S06]  /*0080*/  IMAD.WIDE R2, R7, 0x4, R2 ;  /* 0x0000000407027825 */ /* 0x004fcc00078e0202 */
[----:B-1----:R-:W2:Y:S01]  /*0090*/  LDG.E R2, desc[UR6][R2.64] ;  /* 0x0000000602027981 */ /* 0x002ea2000c1e1900 */
[----:B---3--:R-:W-:-:S06]  /*00a0*/  IMAD.WIDE R4, R7, 0x4, R4 ;  /* 0x0000000407047825 */ /* 0x008fcc00078e0204 */
[----:B------:R-:W2:Y:S01]  /*00b0*/  LDG.E R5, desc[UR6][R4.64] ;  /* 0x0000000604057981 */ /* 0x000ea2000c1e1900 */
[----:B------:R-:W0:Y:S01]  /*00c0*/  S2UR UR5, SR_CgaCtaId ;  /* 0x00000000000579c3 */ /* 0x000e220000008800 */
[----:B------:R-:W-:Y:S01]  /*00d0*/  UMOV UR4, 0x400 ;  /* 0x0000040000047882 */ /* 0x000fe20000000000 */
[----:B------:R-:W-:Y:S01]  /*00e0*/  ISETP.NE.AND P0, PT, R0, RZ, PT ;  /* 0x000000ff0000720c */ /* 0x000fe20003f05270 */
[----:B0-----:R-:W-:-:S06]  /*00f0*/  ULEA UR4, UR5, UR4, 0x18 ;  /* 0x0000000405047291 */ /* 0x001fcc000f8ec0ff */
[----:B------:R-:W-:Y:S01]  /*0100*/  LEA R7, R0, UR4, 0x2 ;  /* 0x0000000400077c11 */ /* 0x000fe2000f8e10ff */
[----:B--2---:R-:W-:-:S05]  /*0110*/  IMAD R0, R2, R5, RZ ;  /* 0x0000000502007224 */ /* 0x004fca00078e02ff */
[----:B------:R0:W-:Y:S01]  /*0120*/  STS [R7], R0 ;  /* 0x0000000007007388 */ /* 0x0001e20000000800 */
[----:B------:R-:W-:Y:S06]  /*0130*/  BAR.SYNC.DEFER_BLOCKING 0x0 ;  /* 0x0000000000007b1d */ /* 0x000fec0000010000 */
[----:B------:R-:W-:Y:S05]  /*0140*/  @P0 EXIT ;  /* 0x000000000000094d */ /* 0x000fea0003800000 */
[----:B0-----:R-:W0:Y:S01]  /*0150*/  LDS R7, [R7] ;  /* 0x0000000007077984 */ /* 0x001e220000000800 */
[----:B------:R-:W1:Y:S01]  /*0160*/  LDC.64 R2, c[0x0][0x390] ;  /* 0x0000e400ff027b82 */ /* 0x000e620000000a00 */
[----:B0-----:R-:W-:-:S05]  /*0170*/  SHF.L.U32 R5, R7, 0x7, RZ ;  /* 0x0000000707057819 */ /* 0x001fca00000006ff */
[----:B-1----:R-:W-:Y:S01]  /*0180*/  REDG.E.ADD.STRONG.GPU desc[UR6][R2.64], R5 ;  /* 0x000000050200798e */ /* 0x002fe2000c12e106 */
[----:B------:R-:W-:Y:S05]  /*0190*/  EXIT ;  /* 0x000000000000794d */ /* 0x000fea0003800000 */
.L_x_0:
[----:B------:R-:W-:-:S00]  /*01a0*/  BRA `(.L_x_0) ;  /* 0xfffffffc00fc7947 */ /* 0x000fc0000383ffff */
[----:B------:R-:W-:-:S00]  /*01b0*/  NOP ;  /* 0x0000000000007918 */ /* 0x000fc00000000000 */
        /* <DEDUP_REMOVED lines=12> */
.L_x_1:


//--------------------- .nv.shared._Z3dotPiS_S_   --------------------------
	.section	.nv.shared._Z3dotPiS_S_,"aw",@nobits
	.sectionflags	@""
	.align	4
.nv.shared._Z3dotPiS_S_:
	.zero		1536


//--------------------- .nv.shared.reserved.0     --------------------------
	.section	.nv.shared.reserved.0,"aw",@nobits
	.weak		__nv_reservedSMEM_offset_0_alias
	.size		__nv_reservedSMEM_offset_0_alias, 0, 64
	.other		__nv_reservedSMEM_offset_0_alias,@"STO_CUDA_RESERVED_SHARED STV_DEFAULT"
__nv_reservedSMEM_offset_0_alias:
	.zero		0
	.zero		64


//--------------------- .nv.constant0._Z3dotPiS_S_ --------------------------
	.section	.nv.constant0._Z3dotPiS_S_,"a",@progbits
	.sectionflags	@""
	.align	4
.nv.constant0._Z3dotPiS_S_:
	.zero		920


//--------------------- SYMBOLS --------------------------

	.type		.nv.reservedSmem.offset0,@object
	.size		.nv.reservedSmem.offset0,0x4
	.type		.nv.reservedSmem.cap,@object
	.size		.nv.reservedSmem.cap,0x4
